//
// Generated by NVIDIA NVVM Compiler
//
// Compiler Build ID: CL-36424714
// Cuda compilation tools, release 13.0, V13.0.88
// Based on NVVM 20.0.0
//

.version 9.0
.target sm_100
.address_size 64

	// .globl	_Z9temp_calcPfS_ii

.visible .entry _Z9temp_calcPfS_ii(
	.param .u64 .ptr .align 1 _Z9temp_calcPfS_ii_param_0,
	.param .u64 .ptr .align 1 _Z9temp_calcPfS_ii_param_1,
	.param .u32 _Z9temp_calcPfS_ii_param_2,
	.param .u32 _Z9temp_calcPfS_ii_param_3
)
{
	.reg .pred 	%p<5>;
	.reg .b32 	%r<18>;
	.reg .b32 	%f<9>;
	.reg .b64 	%rd<12>;

	ld.param.u64 	%rd1, [_Z9temp_calcPfS_ii_param_0];
	ld.param.u64 	%rd2, [_Z9temp_calcPfS_ii_param_1];
	ld.param.u32 	%r6, [_Z9temp_calcPfS_ii_param_2];
	ld.param.u32 	%r5, [_Z9temp_calcPfS_ii_param_3];
	mov.u32 	%r7, %ctaid.x;
	mov.u32 	%r8, %ntid.x;
	mov.u32 	%r9, %tid.x;
	mad.lo.s32 	%r10, %r7, %r8, %r9;
	add.s32 	%r1, %r5, 1;
	div.s32 	%r2, %r10, %r1;
	not.b32 	%r3, %r5;
	mad.lo.s32 	%r4, %r2, %r3, %r10;
	setp.ge.s32 	%p1, %r10, %r6;
	@%p1 bra 	$L__BB0_3;
	min.s32 	%r11, %r2, %r4;
	setp.lt.s32 	%p2, %r11, 1;
	max.s32 	%r12, %r2, %r4;
	setp.ge.s32 	%p3, %r12, %r5;
	or.pred  	%p4, %p3, %p2;
	@%p4 bra 	$L__BB0_3;
	cvta.to.global.u64 	%rd3, %rd1;
	add.s32 	%r13, %r2, -1;
	mad.lo.s32 	%r14, %r13, %r1, %r4;
	mul.wide.s32 	%rd4, %r14, 4;
	add.s64 	%rd5, %rd3, %rd4;
	ld.global.f32 	%f1, [%rd5];
	shl.b32 	%r15, %r1, 1;
	add.s32 	%r16, %r14, %r15;
	mul.wide.s32 	%rd6, %r16, 4;
	add.s64 	%rd7, %rd3, %rd6;
	ld.global.f32 	%f2, [%rd7];
	add.f32 	%f3, %f1, %f2;
	add.s32 	%r17, %r16, %r3;
	mul.wide.s32 	%rd8, %r17, 4;
	add.s64 	%rd9, %rd3, %rd8;
	ld.global.f32 	%f4, [%rd9+-4];
	add.f32 	%f5, %f3, %f4;
	ld.global.f32 	%f6, [%rd9+4];
	add.f32 	%f7, %f5, %f6;
	mul.f32 	%f8, %f7, 0f3E800000;
	cvta.to.global.u64 	%rd10, %rd2;
	add.s64 	%rd11, %rd10, %rd8;
	st.global.f32 	[%rd11], %f8;
$L__BB0_3:
	ret;

}


// ===== COMPILED SASS (sm_100) =====

	.target	sm_100

	.elftype	@"ET_EXEC"


//--------------------- .note.nv.tkinfo           --------------------------
	.section	.note.nv.tkinfo,"",@"SHT_NOTE"
	.sectionflags	@"SHF_NOTE_NV_TKINFO"
	.tkinfo
        /*0018*/ 	.word	0x00000002
        /*0030*/ 	.string	""
        /*0030*/ 	.string	"ptxas"
        /*0030*/ 	.string	"Cuda compilation tools, release 13.0, V13.0.88"
        /*0030*/ 	.string	"Build cuda_13.0.r13.0/compiler.36424714_0"
        /*0030*/ 	.string	"-arch sm_100 -m 64 "



//--------------------- .note.nv.cuinfo           --------------------------
	.section	.note.nv.cuinfo,"",@"SHT_NOTE"
	.sectionflags	@"SHF_NOTE_NV_CUINFO"
        /*0018*/ 	.short	0x0002
        /*001a*/ 	.short	0x0064
        /*001c*/ 	.short	0x0082
	.zero		2


//--------------------- .nv.info                  --------------------------
	.section	.nv.info,"",@"SHT_CUDA_INFO"
	.align	4


	//----- nvinfo : EIATTR_REGCOUNT
	.align		4
        /*0000*/ 	.byte	0x04, 0x2f
        /*0002*/ 	.short	(.L_1 - .L_0)
	.align		4
.L_0:
        /*0004*/ 	.word	index@(_Z9temp_calcPfS_ii)
        /*0008*/ 	.word	0x00000012


	//----- nvinfo : EIATTR_FRAME_SIZE
	.align		4
.L_1:
        /*000c*/ 	.byte	0x04, 0x11
        /*000e*/ 	.short	(.L_3 - .L_2)
	.align		4
.L_2:
        /*0010*/ 	.word	index@(_Z9temp_calcPfS_ii)
        /*0014*/ 	.word	0x00000000


	//----- nvinfo : EIATTR_MIN_STACK_SIZE
	.align		4
.L_3:
        /*0018*/ 	.byte	0x04, 0x12
        /*001a*/ 	.short	(.L_5 - .L_4)
	.align		4
.L_4:
        /*001c*/ 	.word	index@(_Z9temp_calcPfS_ii)
        /*0020*/ 	.word	0x00000000
.L_5:


//--------------------- .nv.compat                --------------------------
	.section	.nv.compat,"",@"SHT_CUDA_COMPAT_INFO"
	.align	4
        /*0000*/ 	.byte	0x02, 0x09, 0x00, 0x00, 0x02, 0x02, 0x01, 0x00, 0x02, 0x05, 0x05, 0x00, 0x03, 0x07, 0x01, 0x01
        /*0010*/ 	.byte	0x02, 0x03, 0x00, 0x00, 0x02, 0x06, 0x01, 0x00, 0x04, 0x0b, 0x08, 0x00, 0x09, 0x00, 0x00, 0x00
        /*0020*/ 	.byte	0x00, 0x00, 0x00, 0x00


//--------------------- .nv.info._Z9temp_calcPfS_ii --------------------------
	.section	.nv.info._Z9temp_calcPfS_ii,"",@"SHT_CUDA_INFO"
	.sectionflags	@""
	.align	4


	//----- nvinfo : EIATTR_CUDA_API_VERSION
	.align		4
        /*0000*/ 	.byte	0x04, 0x37
        /*0002*/ 	.short	(.L_7 - .L_6)
.L_6:
        /*0004*/ 	.word	0x00000082


	//----- nvinfo : EIATTR_KPARAM_INFO
	.align		4
.L_7:
        /*0008*/ 	.byte	0x04, 0x17
        /*000a*/ 	.short	(.L_9 - .L_8)
.L_8:
        /*000c*/ 	.word	0x00000000
        /*0010*/ 	.short	0x0003
        /*0012*/ 	.short	0x0014
        /*0014*/ 	.byte	0x00, 0xf0, 0x11, 0x00


	//----- nvinfo : EIATTR_KPARAM_INFO
	.align		4
.L_9:
        /*0018*/ 	.byte	0x04, 0x17
        /*001a*/ 	.short	(.L_11 - .L_10)
.L_10:
        /*001c*/ 	.word	0x00000000
        /*0020*/ 	.short	0x0002
        /*0022*/ 	.short	0x0010
        /*0024*/ 	.byte	0x00, 0xf0, 0x11, 0x00


	//----- nvinfo : EIATTR_KPARAM_INFO
	.align		4
.L_11:
        /*0028*/ 	.byte	0x04, 0x17
        /*002a*/ 	.short	(.L_13 - .L_12)
.L_12:
        /*002c*/ 	.word	0x00000000
        /*0030*/ 	.short	0x0001
        /*0032*/ 	.short	0x0008
        /*0034*/ 	.byte	0x00, 0xf5, 0x21, 0x00


	//----- nvinfo : EIATTR_KPARAM_INFO
	.align		4
.L_13:
        /*0038*/ 	.byte	0x04, 0x17
        /*003a*/ 	.short	(.L_15 - .L_14)
.L_14:
        /*003c*/ 	.word	0x00000000
        /*0040*/ 	.short	0x0000
        /*0042*/ 	.short	0x0000
        /*0044*/ 	.byte	0x00, 0xf5, 0x21, 0x00


	//----- nvinfo : EIATTR_SPARSE_MMA_MASK
	.align		4
.L_15:
        /*0048*/ 	.byte	0x03, 0x50
        /*004a*/ 	.short	0x0000


	//----- nvinfo : EIATTR_MAXREG_COUNT
	.align		4
        /*004c*/ 	.byte	0x03, 0x1b
        /*004e*/ 	.short	0x00ff


	//----- nvinfo : EIATTR_MERCURY_ISA_VERSION
	.align		4
        /*0050*/ 	.byte	0x03, 0x5f
        /*0052*/ 	.short	0x0101


	//----- nvinfo : EIATTR_VRC_CTA_INIT_COUNT
	.align		4
        /*0054*/ 	.byte	0x02, 0x4a
	.zero		1
	.zero		1


	//----- nvinfo : EIATTR_EXIT_INSTR_OFFSETS
	.align		4
        /*0058*/ 	.byte	0x04, 0x1c
        /*005a*/ 	.short	(.L_17 - .L_16)


	//   ....[0]....
.L_16:
        /*005c*/ 	.word	0x00000210


	//   ....[1]....
        /*0060*/ 	.word	0x00000290


	//   ....[2]....
        /*0064*/ 	.word	0x000003e0


	//----- nvinfo : EIATTR_CBANK_PARAM_SIZE
	.align		4
.L_17:
        /*0068*/ 	.byte	0x03, 0x19
        /*006a*/ 	.short	0x0018


	//----- nvinfo : EIATTR_PARAM_CBANK
	.align		4
        /*006c*/ 	.byte	0x04, 0x0a
        /*006e*/ 	.short	(.L_19 - .L_18)
	.align		4
.L_18:
        /*0070*/ 	.word	index@(.nv.constant0._Z9temp_calcPfS_ii)
        /*0074*/ 	.short	0x0380
        /*0076*/ 	.short	0x0018


	//----- nvinfo : EIATTR_SW_WAR
	.align		4
.L_19:
        /*0078*/ 	.byte	0x04, 0x36
        /*007a*/ 	.short	(.L_21 - .L_20)
.L_20:
        /*007c*/ 	.word	0x00000008
.L_21:


//--------------------- .nv.callgraph             --------------------------
	.section	.nv.callgraph,"",@"SHT_CUDA_CALLGRAPH"
	.align	4
	.sectionentsize	8
	.align		4
        /*0000*/ 	.word	0x00000000
	.align		4
        /*0004*/ 	.word	0xffffffff
	.align		4
        /*0008*/ 	.word	0x00000000
	.align		4
        /*000c*/ 	.word	0xfffffffe
	.align		4
        /*0010*/ 	.word	0x00000000
	.align		4
        /*0014*/ 	.word	0xfffffffd
	.align		4
        /*0018*/ 	.word	0x00000000
	.align		4
        /*001c*/ 	.word	0xfffffffc


//--------------------- .text._Z9temp_calcPfS_ii  --------------------------
	.section	.text._Z9temp_calcPfS_ii,"ax",@progbits
	.align	128
        .global         _Z9temp_calcPfS_ii
        .type           _Z9temp_calcPfS_ii,@function
        .size           _Z9temp_calcPfS_ii,(.L_x_1 - _Z9temp_calcPfS_ii)
        .other          _Z9temp_calcPfS_ii,@"STO_CUDA_ENTRY STV_DEFAULT"
_Z9temp_calcPfS_ii:
.text._Z9temp_calcPfS_ii:
[----:B------:R-:W-:Y:S08]  /*0000*/  LDC R1, c[0x0][0x37c] ;  /* 0x0000df00ff017b82 */ /* 0x000ff00000000800 */
[----:B------:R-:W0:Y:S01]  /*0010*/  LDC R7, c[0x0][0x394] ;  /* 0x0000e500ff077b82 */ /* 0x000e220000000800 */
[----:B------:R-:W1:Y:S07]  /*0020*/  S2R R6, SR_TID.X ;  /* 0x0000000000067919 */ /* 0x000e6e0000002100 */
[----:B------:R-:W1:Y:S08]  /*0030*/  S2UR UR4, SR_CTAID.X ;  /* 0x00000000000479c3 */ /* 0x000e700000002500 */
[----:B------:R-:W1:Y:S01]  /*0040*/  LDC R5, c[0x0][0x360] ;  /* 0x0000d800ff057b82 */ /* 0x000e620000000800 */
[----:B0-----:R-:W-:-:S04]  /*0050*/  IADD3 R0, PT, PT, R7, 0x1, RZ ;  /* 0x0000000107007810 */ /* 0x001fc80007ffe0ff */
[----:B------:R-:W-:-:S04]  /*0060*/  IABS R9, R0 ;  /* 0x0000000000097213 */ /* 0x000fc80000000000 */
[----:B------:R-:W0:Y:S01]  /*0070*/  I2F.RP R4, R9 ;  /* 0x0000000900047306 */ /* 0x000e220000209400 */
[----:B-1----:R-:W-:Y:S01]  /*0080*/  IMAD R5, R5, UR4, R6 ;  /* 0x0000000405057c24 */ /* 0x002fe2000f8e0206 */
[----:B------:R-:W1:Y:S06]  /*0090*/  LDCU UR4, c[0x0][0x390] ;  /* 0x00007200ff0477ac */ /* 0x000e6c0008000800 */
[----:B0-----:R-:W0:Y:S02]  /*00a0*/  MUFU.RCP R4, R4 ;  /* 0x0000000400047308 */ /* 0x001e240000001000 */
[----:B0-----:R-:W-:-:S02]  /*00b0*/  IADD3 R2, PT, PT, R4, 0xffffffe, RZ ;  /* 0x0ffffffe04027810 */ /* 0x001fc40007ffe0ff */
[----:B------:R-:W-:-:S04]  /*00c0*/  IABS R4, R5 ;  /* 0x0000000500047213 */ /* 0x000fc80000000000 */
[----:B------:R0:W2:Y:S02]  /*00d0*/  F2I.FTZ.U32.TRUNC.NTZ R3, R2 ;  /* 0x0000000200037305 */ /* 0x0000a4000021f000 */
[----:B0-----:R-:W-:Y:S02]  /*00e0*/  IMAD.MOV.U32 R2, RZ, RZ, RZ ;  /* 0x000000ffff027224 */ /* 0x001fe400078e00ff */
[----:B--2---:R-:W-:-:S05]  /*00f0*/  IMAD.MOV R8, RZ, RZ, -R3 ;  /* 0x000000ffff087224 */ /* 0x004fca00078e0a03 */
[----:B------:R-:W-:-:S05]  /*0100*/  MOV R6, R8 ;  /* 0x0000000800067202 */ /* 0x000fca0000000f00 */
[----:B------:R-:W-:Y:S01]  /*0110*/  IMAD R11, R6, R9, RZ ;  /* 0x00000009060b7224 */ /* 0x000fe200078e02ff */
[----:B------:R-:W-:-:S03]  /*0120*/  IABS R6, R0 ;  /* 0x0000000000067213 */ /* 0x000fc60000000000 */
[----:B------:R-:W-:Y:S01]  /*0130*/  IMAD.HI.U32 R3, R3, R11, R2 ;  /* 0x0000000b03037227 */ /* 0x000fe200078e0002 */
[----:B------:R-:W-:-:S05]  /*0140*/  IADD3 R2, PT, PT, RZ, -R6, RZ ;  /* 0x80000006ff027210 */ /* 0x000fca0007ffe0ff */
[----:B------:R-:W-:-:S04]  /*0150*/  IMAD.HI.U32 R3, R3, R4, RZ ;  /* 0x0000000403037227 */ /* 0x000fc800078e00ff */
[----:B------:R-:W-:-:S05]  /*0160*/  IMAD R2, R3, R2, R4 ;  /* 0x0000000203027224 */ /* 0x000fca00078e0204 */
[----:B------:R-:W-:-:S13]  /*0170*/  ISETP.GT.U32.AND P1, PT, R9, R2, PT ;  /* 0x000000020900720c */ /* 0x000fda0003f24070 */
[----:B------:R-:W-:Y:S01]  /*0180*/  @!P1 IMAD.IADD R2, R2, 0x1, -R9 ;  /* 0x0000000102029824 */ /* 0x000fe200078e0a09 */
[----:B------:R-:W-:Y:S02]  /*0190*/  @!P1 IADD3 R3, PT, PT, R3, 0x1, RZ ;  /* 0x0000000103039810 */ /* 0x000fe40007ffe0ff */
[C---:B-1----:R-:W-:Y:S02]  /*01a0*/  ISETP.GE.AND P1, PT, R5.reuse, UR4, PT ;  /* 0x0000000405007c0c */ /* 0x042fe4000bf26270 */
[----:B------:R-:W-:Y:S02]  /*01b0*/  ISETP.GE.U32.AND P2, PT, R2, R9, PT ;  /* 0x000000090200720c */ /* 0x000fe40003f46070 */
[----:B------:R-:W-:-:S04]  /*01c0*/  LOP3.LUT R2, R5, R0, RZ, 0x3c, !PT ;  /* 0x0000000005027212 */ /* 0x000fc800078e3cff */
[----:B------:R-:W-:-:S07]  /*01d0*/  ISETP.GE.AND P0, PT, R2, RZ, PT ;  /* 0x000000ff0200720c */ /* 0x000fce0003f06270 */
[----:B------:R-:W-:Y:S01]  /*01e0*/  @P2 VIADD R3, R3, 0x1 ;  /* 0x0000000103032836 */ /* 0x000fe20000000000 */
[----:B------:R-:W-:-:S05]  /*01f0*/  ISETP.NE.AND P2, PT, R0, RZ, PT ;  /* 0x000000ff0000720c */ /* 0x000fca0003f45270 */
[----:B------:R-:W-:Y:S01]  /*0200*/  @!P0 IADD3 R3, PT, PT, -R3, RZ, RZ ;  /* 0x000000ff03038210 */ /* 0x000fe20007ffe1ff */
[----:B------:R-:W-:Y:S07]  /*0210*/  @P1 EXIT ;  /* 0x000000000000194d */ /* 0x000fee0003800000 */
[----:B------:R-:W-:Y:S02]  /*0220*/  LOP3.LUT R4, RZ, R7, RZ, 0x33, !PT ;  /* 0x00000007ff047212 */ /* 0x000fe400078e33ff */
[----:B------:R-:W-:-:S05]  /*0230*/  @!P2 LOP3.LUT R3, RZ, R0, RZ, 0x33, !PT ;  /* 0x00000000ff03a212 */ /* 0x000fca00078e33ff */
[----:B------:R-:W-:-:S05]  /*0240*/  IMAD R8, R3, R4, R5 ;  /* 0x0000000403087224 */ /* 0x000fca00078e0205 */
[CC--:B------:R-:W-:Y:S02]  /*0250*/  VIMNMX R5, PT, PT, R3.reuse, R8.reuse, PT ;  /* 0x0000000803057248 */ /* 0x0c0fe40003fe0100 */
[----:B------:R-:W-:Y:S02]  /*0260*/  VIMNMX R2, PT, PT, R3, R8, !PT ;  /* 0x0000000803027248 */ /* 0x000fe40007fe0100 */
[----:B------:R-:W-:-:S04]  /*0270*/  ISETP.GE.AND P0, PT, R5, 0x1, PT ;  /* 0x000000010500780c */ /* 0x000fc80003f06270 */
[----:B------:R-:W-:-:S13]  /*0280*/  ISETP.GE.OR P0, PT, R2, R7, !P0 ;  /* 0x000000070200720c */ /* 0x000fda0004706670 */
[----:B------:R-:W-:Y:S05]  /*0290*/  @P0 EXIT ;  /* 0x000000000000094d */ /* 0x000fea0003800000 */
[----:B------:R-:W0:Y:S01]  /*02a0*/  LDC.64 R6, c[0x0][0x380] ;  /* 0x0000e000ff067b82 */ /* 0x000e220000000a00 */
[----:B------:R-:W-:Y:S01]  /*02b0*/  VIADD R3, R3, 0xffffffff ;  /* 0xffffffff03037836 */ /* 0x000fe20000000000 */
[----:B------:R-:W1:Y:S03]  /*02c0*/  LDCU.64 UR4, c[0x0][0x358] ;  /* 0x00006b00ff0477ac */ /* 0x000e660008000a00 */
[----:B------:R-:W-:-:S03]  /*02d0*/  IMAD R3, R0, R3, R8 ;  /* 0x0000000300037224 */ /* 0x000fc600078e0208 */
[----:B------:R-:W2:Y:S02]  /*02e0*/  LDC.64 R8, c[0x0][0x388] ;  /* 0x0000e200ff087b82 */ /* 0x000ea40000000a00 */
[----:B------:R-:W-:-:S05]  /*02f0*/  LEA R5, R0, R3, 0x1 ;  /* 0x0000000300057211 */ /* 0x000fca00078e08ff */
[----:B------:R-:W-:Y:S02]  /*0300*/  IMAD.IADD R11, R4, 0x1, R5 ;  /* 0x00000001040b7824 */ /* 0x000fe400078e0205 */
[----:B0-----:R-:W-:-:S04]  /*0310*/  IMAD.WIDE R2, R3, 0x4, R6 ;  /* 0x0000000403027825 */ /* 0x001fc800078e0206 */
[--C-:B------:R-:W-:Y:S02]  /*0320*/  IMAD.WIDE R4, R5, 0x4, R6.reuse ;  /* 0x0000000405047825 */ /* 0x100fe400078e0206 */
[----:B-1----:R-:W3:Y:S02]  /*0330*/  LDG.E R2, desc[UR4][R2.64] ;  /* 0x0000000402027981 */ /* 0x002ee4000c1e1900 */
[C---:B------:R-:W-:Y:S02]  /*0340*/  IMAD.WIDE R6, R11.reuse, 0x4, R6 ;  /* 0x000000040b067825 */ /* 0x040fe400078e0206 */
[----:B------:R-:W3:Y:S04]  /*0350*/  LDG.E R5, desc[UR4][R4.64] ;  /* 0x0000000404057981 */ /* 0x000ee8000c1e1900 */
[----:B------:R-:W4:Y:S04]  /*0360*/  LDG.E R13, desc[UR4][R6.64+-0x4] ;  /* 0xfffffc04060d7981 */ /* 0x000f28000c1e1900 */
[----:B------:R-:W5:Y:S01]  /*0370*/  LDG.E R15, desc[UR4][R6.64+0x4] ;  /* 0x00000404060f7981 */ /* 0x000f62000c1e1900 */
[----:B--2---:R-:W-:-:S04]  /*0380*/  IMAD.WIDE R8, R11, 0x4, R8 ;  /* 0x000000040b087825 */ /* 0x004fc800078e0208 */
[----:B---3--:R-:W-:-:S04]  /*0390*/  FADD R0, R2, R5 ;  /* 0x0000000502007221 */ /* 0x008fc80000000000 */
[----:B----4-:R-:W-:-:S04]  /*03a0*/  FADD R0, R0, R13 ;  /* 0x0000000d00007221 */ /* 0x010fc80000000000 */
[----:B-----5:R-:W-:-:S04]  /*03b0*/  FADD R0, R0, R15 ;  /* 0x0000000f00007221 */ /* 0x020fc80000000000 */
[----:B------:R-:W-:-:S05]  /*03c0*/  FMUL R11, R0, 0.25 ;  /* 0x3e800000000b7820 */ /* 0x000fca0000400000 */
[----:B------:R-:W-:Y:S01]  /*03d0*/  STG.E desc[UR4][R8.64], R11 ;  /* 0x0000000b08007986 */ /* 0x000fe2000c101904 */
[----:B------:R-:W-:Y:S05]  /*03e0*/  EXIT ;  /* 0x000000000000794d */ /* 0x000fea0003800000 */
.L_x_0:
[----:B------:R-:W-:-:S00]  /*03f0*/  BRA `(.L_x_0) ;  /* 0xfffffffc00fc7947 */ /* 0x000fc0000383ffff */
[----:B------:R-:W-:-:S00]  /*0400*/  NOP ;  /* 0x0000000000007918 */ /* 0x000fc00000000000 */
[----:B------:R-:W-:-:S00]  /*0410*/  NOP ;  /* 0x0000000000007918 */ /* 0x000fc00000000000 */
[----:B------:R-:W-:-:S00]  /*0420*/  NOP ;  /* 0x0000000000007918 */ /* 0x000fc00000000000 */
[----:B------:R-:W-:-:S00]  /*0430*/  NOP ;  /* 0x0000000000007918 */ /* 0x000fc00000000000 */
[----:B------:R-:W-:-:S00]  /*0440*/  NOP ;  /* 0x0000000000007918 */ /* 0x000fc00000000000 */
[----:B------:R-:W-:-:S00]  /*0450*/  NOP ;  /* 0x0000000000007918 */ /* 0x000fc00000000000 */
[----:B------:R-:W-:-:S00]  /*0460*/  NOP ;  /* 0x0000000000007918 */ /* 0x000fc00000000000 */
[----:B------:R-:W-:-:S00]  /*0470*/  NOP ;  /* 0x0000000000007918 */ /* 0x000fc00000000000 */
.L_x_1:


//--------------------- .nv.shared.reserved.0     --------------------------
	.section	.nv.shared.reserved.0,"aw",@nobits
	.weak		__nv_reservedSMEM_offset_0_alias
	.size		__nv_reservedSMEM_offset_0_alias, 0, 64
	.other		__nv_reservedSMEM_offset_0_alias,@"STO_CUDA_RESERVED_SHARED STV_DEFAULT"
__nv_reservedSMEM_offset_0_alias:
	.zero		0
	.zero		64


//--------------------- .nv.constant0._Z9temp_calcPfS_ii --------------------------
	.section	.nv.constant0._Z9temp_calcPfS_ii,"a",@progbits
	.sectionflags	@""
	.align	4
.nv.constant0._Z9temp_calcPfS_ii:
	.zero		920


//--------------------- SYMBOLS --------------------------

	.type		.nv.reservedSmem.offset0,@object
	.size		.nv.reservedSmem.offset0,0x4
